//
// Generated by NVIDIA NVVM Compiler
//
// Compiler Build ID: CL-36424714
// Cuda compilation tools, release 13.0, V13.0.88
// Based on NVVM 20.0.0
//

.version 9.0
.target sm_100
.address_size 64

	// .globl	_Z17naive_kernel_cudaPfPKfiiiff

.visible .entry _Z17naive_kernel_cudaPfPKfiiiff(
	.param .u64 .ptr .align 1 _Z17naive_kernel_cudaPfPKfiiiff_param_0,
	.param .u64 .ptr .align 1 _Z17naive_kernel_cudaPfPKfiiiff_param_1,
	.param .u32 _Z17naive_kernel_cudaPfPKfiiiff_param_2,
	.param .u32 _Z17naive_kernel_cudaPfPKfiiiff_param_3,
	.param .u32 _Z17naive_kernel_cudaPfPKfiiiff_param_4,
	.param .f32 _Z17naive_kernel_cudaPfPKfiiiff_param_5,
	.param .f32 _Z17naive_kernel_cudaPfPKfiiiff_param_6
)
{
	.reg .pred 	%p<4>;
	.reg .b32 	%r<25>;
	.reg .b32 	%f<18>;
	.reg .b64 	%rd<16>;

	ld.param.u64 	%rd1, [_Z17naive_kernel_cudaPfPKfiiiff_param_0];
	ld.param.u64 	%rd2, [_Z17naive_kernel_cudaPfPKfiiiff_param_1];
	ld.param.u32 	%r3, [_Z17naive_kernel_cudaPfPKfiiiff_param_2];
	ld.param.u32 	%r5, [_Z17naive_kernel_cudaPfPKfiiiff_param_3];
	ld.param.f32 	%f1, [_Z17naive_kernel_cudaPfPKfiiiff_param_5];
	ld.param.f32 	%f2, [_Z17naive_kernel_cudaPfPKfiiiff_param_6];
	mov.u32 	%r6, %ctaid.x;
	mov.u32 	%r7, %ntid.x;
	mov.u32 	%r8, %tid.x;
	mad.lo.s32 	%r9, %r6, %r7, %r8;
	add.s32 	%r1, %r9, 1;
	mov.u32 	%r10, %ctaid.y;
	mov.u32 	%r11, %ntid.y;
	mov.u32 	%r12, %tid.y;
	mad.lo.s32 	%r13, %r10, %r11, %r12;
	add.s32 	%r2, %r13, 1;
	add.s32 	%r15, %r3, -1;
	setp.ge.s32 	%p1, %r1, %r15;
	add.s32 	%r16, %r5, -1;
	setp.ge.s32 	%p2, %r2, %r16;
	or.pred  	%p3, %p1, %p2;
	@%p3 bra 	$L__BB0_2;
	cvta.to.global.u64 	%rd3, %rd2;
	cvta.to.global.u64 	%rd4, %rd1;
	mov.u32 	%r17, %ctaid.z;
	mul.lo.s32 	%r18, %r5, %r3;
	mad.lo.s32 	%r19, %r3, %r2, %r1;
	mul.lo.s32 	%r20, %r18, %r17;
	add.s32 	%r21, %r20, %r18;
	add.s32 	%r22, %r19, %r21;
	mul.wide.s32 	%rd5, %r22, 4;
	add.s64 	%rd6, %rd3, %rd5;
	ld.global.f32 	%f3, [%rd6+-4];
	ld.global.f32 	%f4, [%rd6+4];
	add.f32 	%f5, %f3, %f4;
	sub.s32 	%r23, %r22, %r3;
	mul.wide.s32 	%rd7, %r23, 4;
	add.s64 	%rd8, %rd3, %rd7;
	ld.global.f32 	%f6, [%rd8];
	add.f32 	%f7, %f5, %f6;
	mul.wide.s32 	%rd9, %r3, 4;
	add.s64 	%rd10, %rd6, %rd9;
	ld.global.f32 	%f8, [%rd10];
	add.f32 	%f9, %f7, %f8;
	add.s32 	%r24, %r19, %r20;
	mul.wide.s32 	%rd11, %r24, 4;
	add.s64 	%rd12, %rd3, %rd11;
	ld.global.f32 	%f10, [%rd12];
	add.f32 	%f11, %f9, %f10;
	mul.wide.s32 	%rd13, %r18, 4;
	add.s64 	%rd14, %rd6, %rd13;
	ld.global.f32 	%f12, [%rd14];
	add.f32 	%f13, %f11, %f12;
	mul.f32 	%f14, %f2, %f13;
	ld.global.f32 	%f15, [%rd6];
	mul.f32 	%f16, %f1, %f15;
	sub.f32 	%f17, %f14, %f16;
	add.s64 	%rd15, %rd4, %rd5;
	st.global.f32 	[%rd15], %f17;
$L__BB0_2:
	ret;

}


// ===== COMPILED SASS (sm_100) =====

	.target	sm_100

	.elftype	@"ET_EXEC"


//--------------------- .note.nv.tkinfo           --------------------------
	.section	.note.nv.tkinfo,"",@"SHT_NOTE"
	.sectionflags	@"SHF_NOTE_NV_TKINFO"
	.tkinfo
        /*0018*/ 	.word	0x00000002
        /*0030*/ 	.string	""
        /*0030*/ 	.string	"ptxas"
        /*0030*/ 	.string	"Cuda compilation tools, release 13.0, V13.0.88"
        /*0030*/ 	.string	"Build cuda_13.0.r13.0/compiler.36424714_0"
        /*0030*/ 	.string	"-arch sm_100 -m 64 "



//--------------------- .note.nv.cuinfo           --------------------------
	.section	.note.nv.cuinfo,"",@"SHT_NOTE"
	.sectionflags	@"SHF_NOTE_NV_CUINFO"
        /*0018*/ 	.short	0x0002
        /*001a*/ 	.short	0x0064
        /*001c*/ 	.short	0x0082
	.zero		2


//--------------------- .nv.info                  --------------------------
	.section	.nv.info,"",@"SHT_CUDA_INFO"
	.align	4


	//----- nvinfo : EIATTR_REGCOUNT
	.align		4
        /*0000*/ 	.byte	0x04, 0x2f
        /*0002*/ 	.short	(.L_1 - .L_0)
	.align		4
.L_0:
        /*0004*/ 	.word	index@(_Z17naive_kernel_cudaPfPKfiiiff)
        /*0008*/ 	.word	0x00000014


	//----- nvinfo : EIATTR_FRAME_SIZE
	.align		4
.L_1:
        /*000c*/ 	.byte	0x04, 0x11
        /*000e*/ 	.short	(.L_3 - .L_2)
	.align		4
.L_2:
        /*0010*/ 	.word	index@(_Z17naive_kernel_cudaPfPKfiiiff)
        /*0014*/ 	.word	0x00000000


	//----- nvinfo : EIATTR_MIN_STACK_SIZE
	.align		4
.L_3:
        /*0018*/ 	.byte	0x04, 0x12
        /*001a*/ 	.short	(.L_5 - .L_4)
	.align		4
.L_4:
        /*001c*/ 	.word	index@(_Z17naive_kernel_cudaPfPKfiiiff)
        /*0020*/ 	.word	0x00000000
.L_5:


//--------------------- .nv.compat                --------------------------
	.section	.nv.compat,"",@"SHT_CUDA_COMPAT_INFO"
	.align	4
        /*0000*/ 	.byte	0x02, 0x09, 0x00, 0x00, 0x02, 0x02, 0x01, 0x00, 0x02, 0x05, 0x05, 0x00, 0x03, 0x07, 0x01, 0x01
        /*0010*/ 	.byte	0x02, 0x03, 0x00, 0x00, 0x02, 0x06, 0x01, 0x00, 0x04, 0x0b, 0x08, 0x00, 0x09, 0x00, 0x00, 0x00
        /*0020*/ 	.byte	0x00, 0x00, 0x00, 0x00


//--------------------- .nv.info._Z17naive_kernel_cudaPfPKfiiiff --------------------------
	.section	.nv.info._Z17naive_kernel_cudaPfPKfiiiff,"",@"SHT_CUDA_INFO"
	.sectionflags	@""
	.align	4


	//----- nvinfo : EIATTR_CUDA_API_VERSION
	.align		4
        /*0000*/ 	.byte	0x04, 0x37
        /*0002*/ 	.short	(.L_7 - .L_6)
.L_6:
        /*0004*/ 	.word	0x00000082


	//----- nvinfo : EIATTR_KPARAM_INFO
	.align		4
.L_7:
        /*0008*/ 	.byte	0x04, 0x17
        /*000a*/ 	.short	(.L_9 - .L_8)
.L_8:
        /*000c*/ 	.word	0x00000000
        /*0010*/ 	.short	0x0006
        /*0012*/ 	.short	0x0020
        /*0014*/ 	.byte	0x00, 0xf0, 0x11, 0x00


	//----- nvinfo : EIATTR_KPARAM_INFO
	.align		4
.L_9:
        /*0018*/ 	.byte	0x04, 0x17
        /*001a*/ 	.short	(.L_11 - .L_10)
.L_10:
        /*001c*/ 	.word	0x00000000
        /*0020*/ 	.short	0x0005
        /*0022*/ 	.short	0x001c
        /*0024*/ 	.byte	0x00, 0xf0, 0x11, 0x00


	//----- nvinfo : EIATTR_KPARAM_INFO
	.align		4
.L_11:
        /*0028*/ 	.byte	0x04, 0x17
        /*002a*/ 	.short	(.L_13 - .L_12)
.L_12:
        /*002c*/ 	.word	0x00000000
        /*0030*/ 	.short	0x0004
        /*0032*/ 	.short	0x0018
        /*0034*/ 	.byte	0x00, 0xf0, 0x11, 0x00


	//----- nvinfo : EIATTR_KPARAM_INFO
	.align		4
.L_13:
        /*0038*/ 	.byte	0x04, 0x17
        /*003a*/ 	.short	(.L_15 - .L_14)
.L_14:
        /*003c*/ 	.word	0x00000000
        /*0040*/ 	.short	0x0003
        /*0042*/ 	.short	0x0014
        /*0044*/ 	.byte	0x00, 0xf0, 0x11, 0x00


	//----- nvinfo : EIATTR_KPARAM_INFO
	.align		4
.L_15:
        /*0048*/ 	.byte	0x04, 0x17
        /*004a*/ 	.short	(.L_17 - .L_16)
.L_16:
        /*004c*/ 	.word	0x00000000
        /*0050*/ 	.short	0x0002
        /*0052*/ 	.short	0x0010
        /*0054*/ 	.byte	0x00, 0xf0, 0x11, 0x00


	//----- nvinfo : EIATTR_KPARAM_INFO
	.align		4
.L_17:
        /*0058*/ 	.byte	0x04, 0x17
        /*005a*/ 	.short	(.L_19 - .L_18)
.L_18:
        /*005c*/ 	.word	0x00000000
        /*0060*/ 	.short	0x0001
        /*0062*/ 	.short	0x0008
        /*0064*/ 	.byte	0x00, 0xf5, 0x21, 0x00


	//----- nvinfo : EIATTR_KPARAM_INFO
	.align		4
.L_19:
        /*0068*/ 	.byte	0x04, 0x17
        /*006a*/ 	.short	(.L_21 - .L_20)
.L_20:
        /*006c*/ 	.word	0x00000000
        /*0070*/ 	.short	0x0000
        /*0072*/ 	.short	0x0000
        /*0074*/ 	.byte	0x00, 0xf5, 0x21, 0x00


	//----- nvinfo : EIATTR_SPARSE_MMA_MASK
	.align		4
.L_21:
        /*0078*/ 	.byte	0x03, 0x50
        /*007a*/ 	.short	0x0000


	//----- nvinfo : EIATTR_MAXREG_COUNT
	.align		4
        /*007c*/ 	.byte	0x03, 0x1b
        /*007e*/ 	.short	0x00ff


	//----- nvinfo : EIATTR_MERCURY_ISA_VERSION
	.align		4
        /*0080*/ 	.byte	0x03, 0x5f
        /*0082*/ 	.short	0x0101


	//----- nvinfo : EIATTR_VRC_CTA_INIT_COUNT
	.align		4
        /*0084*/ 	.byte	0x02, 0x4a
	.zero		1
	.zero		1


	//----- nvinfo : EIATTR_EXIT_INSTR_OFFSETS
	.align		4
        /*0088*/ 	.byte	0x04, 0x1c
        /*008a*/ 	.short	(.L_23 - .L_22)


	//   ....[0]....
.L_22:
        /*008c*/ 	.word	0x00000100


	//   ....[1]....
        /*0090*/ 	.word	0x00000320


	//----- nvinfo : EIATTR_CBANK_PARAM_SIZE
	.align		4
.L_23:
        /*0094*/ 	.byte	0x03, 0x19
        /*0096*/ 	.short	0x0024


	//----- nvinfo : EIATTR_PARAM_CBANK
	.align		4
        /*0098*/ 	.byte	0x04, 0x0a
        /*009a*/ 	.short	(.L_25 - .L_24)
	.align		4
.L_24:
        /*009c*/ 	.word	index@(.nv.constant0._Z17naive_kernel_cudaPfPKfiiiff)
        /*00a0*/ 	.short	0x0380
        /*00a2*/ 	.short	0x0024


	//----- nvinfo : EIATTR_SW_WAR
	.align		4
.L_25:
        /*00a4*/ 	.byte	0x04, 0x36
        /*00a6*/ 	.short	(.L_27 - .L_26)
.L_26:
        /*00a8*/ 	.word	0x00000008
.L_27:


//--------------------- .nv.callgraph             --------------------------
	.section	.nv.callgraph,"",@"SHT_CUDA_CALLGRAPH"
	.align	4
	.sectionentsize	8
	.align		4
        /*0000*/ 	.word	0x00000000
	.align		4
        /*0004*/ 	.word	0xffffffff
	.align		4
        /*0008*/ 	.word	0x00000000
	.align		4
        /*000c*/ 	.word	0xfffffffe
	.align		4
        /*0010*/ 	.word	0x00000000
	.align		4
        /*0014*/ 	.word	0xfffffffd
	.align		4
        /*0018*/ 	.word	0x00000000
	.align		4
        /*001c*/ 	.word	0xfffffffc


//--------------------- .text._Z17naive_kernel_cudaPfPKfiiiff --------------------------
	.section	.text._Z17naive_kernel_cudaPfPKfiiiff,"ax",@progbits
	.align	128
        .global         _Z17naive_kernel_cudaPfPKfiiiff
        .type           _Z17naive_kernel_cudaPfPKfiiiff,@function
        .size           _Z17naive_kernel_cudaPfPKfiiiff,(.L_x_1 - _Z17naive_kernel_cudaPfPKfiiiff)
        .other          _Z17naive_kernel_cudaPfPKfiiiff,@"STO_CUDA_ENTRY STV_DEFAULT"
_Z17naive_kernel_cudaPfPKfiiiff:
.text._Z17naive_kernel_cudaPfPKfiiiff:
[----:B------:R-:W-:Y:S01]  /*0000*/  LDC R1, c[0x0][0x37c] ;  /* 0x0000df00ff017b82 */ /* 0x000fe20000000800 */
[----:B------:R-:W0:Y:S07]  /*0010*/  S2R R7, SR_TID.Y ;  /* 0x0000000000077919 */ /* 0x000e2e0000002200 */
[----:B------:R-:W1:Y:S01]  /*0020*/  LDC R0, c[0x0][0x360] ;  /* 0x0000d800ff007b82 */ /* 0x000e620000000800 */
[----:B------:R-:W1:Y:S07]  /*0030*/  S2R R5, SR_TID.X ;  /* 0x0000000000057919 */ /* 0x000e6e0000002100 */
[----:B------:R-:W0:Y:S08]  /*0040*/  S2UR UR5, SR_CTAID.Y ;  /* 0x00000000000579c3 */ /* 0x000e300000002600 */
[----:B------:R-:W0:Y:S08]  /*0050*/  LDC R4, c[0x0][0x364] ;  /* 0x0000d900ff047b82 */ /* 0x000e300000000800 */
[----:B------:R-:W1:Y:S08]  /*0060*/  S2UR UR4, SR_CTAID.X ;  /* 0x00000000000479c3 */ /* 0x000e700000002500 */
[----:B------:R-:W2:Y:S01]  /*0070*/  LDC.64 R2, c[0x0][0x390] ;  /* 0x0000e400ff027b82 */ /* 0x000ea20000000a00 */
[----:B0-----:R-:W-:-:S05]  /*0080*/  IMAD R4, R4, UR5, R7 ;  /* 0x0000000504047c24 */ /* 0x001fca000f8e0207 */
[----:B------:R-:W-:Y:S01]  /*0090*/  IADD3 R6, PT, PT, R4, 0x1, RZ ;  /* 0x0000000104067810 */ /* 0x000fe20007ffe0ff */
[----:B-1----:R-:W-:-:S05]  /*00a0*/  IMAD R0, R0, UR4, R5 ;  /* 0x0000000400007c24 */ /* 0x002fca000f8e0205 */
[----:B------:R-:W-:Y:S02]  /*00b0*/  IADD3 R7, PT, PT, R0, 0x1, RZ ;  /* 0x0000000100077810 */ /* 0x000fe40007ffe0ff */
[----:B--2---:R-:W-:Y:S02]  /*00c0*/  IADD3 R5, PT, PT, R3, -0x1, RZ ;  /* 0xffffffff03057810 */ /* 0x004fe40007ffe0ff */
[----:B------:R-:W-:Y:S02]  /*00d0*/  IADD3 R4, PT, PT, R2, -0x1, RZ ;  /* 0xffffffff02047810 */ /* 0x000fe40007ffe0ff */
[----:B------:R-:W-:-:S04]  /*00e0*/  ISETP.GE.AND P0, PT, R6, R5, PT ;  /* 0x000000050600720c */ /* 0x000fc80003f06270 */
[----:B------:R-:W-:-:S13]  /*00f0*/  ISETP.GE.OR P0, PT, R7, R4, P0 ;  /* 0x000000040700720c */ /* 0x000fda0000706670 */
[----:B------:R-:W-:Y:S05]  /*0100*/  @P0 EXIT ;  /* 0x000000000000094d */ /* 0x000fea0003800000 */
[----:B------:R-:W0:Y:S01]  /*0110*/  S2R R10, SR_CTAID.Z ;  /* 0x00000000000a7919 */ /* 0x000e220000002700 */
[----:B------:R-:W1:Y:S01]  /*0120*/  LDC.64 R4, c[0x0][0x388] ;  /* 0x0000e200ff047b82 */ /* 0x000e620000000a00 */
[----:B------:R-:W-:Y:S01]  /*0130*/  IMAD R15, R2, R3, RZ ;  /* 0x00000003020f7224 */ /* 0x000fe200078e02ff */
[----:B------:R-:W2:Y:S01]  /*0140*/  LDCU.64 UR4, c[0x0][0x358] ;  /* 0x00006b00ff0477ac */ /* 0x000ea20008000a00 */
[----:B------:R-:W-:Y:S01]  /*0150*/  IMAD R0, R6, R2, R7 ;  /* 0x0000000206007224 */ /* 0x000fe200078e0207 */
[----:B------:R-:W3:Y:S01]  /*0160*/  LDCU UR6, c[0x0][0x39c] ;  /* 0x00007380ff0677ac */ /* 0x000ee20008000800 */
[----:B------:R-:W4:Y:S01]  /*0170*/  LDCU UR7, c[0x0][0x3a0] ;  /* 0x00007400ff0777ac */ /* 0x000f220008000800 */
[----:B0-----:R-:W-:-:S05]  /*0180*/  IMAD R3, R15, R10, R15 ;  /* 0x0000000a0f037224 */ /* 0x001fca00078e020f */
[----:B------:R-:W-:-:S04]  /*0190*/  IADD3 R3, PT, PT, R0, R3, RZ ;  /* 0x0000000300037210 */ /* 0x000fc80007ffe0ff */
[C---:B------:R-:W-:Y:S01]  /*01a0*/  IADD3 R9, PT, PT, R3.reuse, -R2, RZ ;  /* 0x8000000203097210 */ /* 0x040fe20007ffe0ff */
[----:B-1----:R-:W-:-:S04]  /*01b0*/  IMAD.WIDE R6, R3, 0x4, R4 ;  /* 0x0000000403067825 */ /* 0x002fc800078e0204 */
[----:B------:R-:W-:Y:S01]  /*01c0*/  IMAD.WIDE R8, R9, 0x4, R4 ;  /* 0x0000000409087825 */ /* 0x000fe200078e0204 */
[----:B--2---:R-:W2:Y:S03]  /*01d0*/  LDG.E R16, desc[UR4][R6.64+-0x4] ;  /* 0xfffffc0406107981 */ /* 0x004ea6000c1e1900 */
[----:B------:R-:W-:Y:S01]  /*01e0*/  IMAD R13, R15, R10, R0 ;  /* 0x0000000a0f0d7224 */ /* 0x000fe200078e0200 */
[----:B------:R-:W2:Y:S01]  /*01f0*/  LDG.E R17, desc[UR4][R6.64+0x4] ;  /* 0x0000040406117981 */ /* 0x000ea2000c1e1900 */
[----:B------:R-:W-:-:S03]  /*0200*/  IMAD.WIDE R10, R2, 0x4, R6 ;  /* 0x00000004020a7825 */ /* 0x000fc600078e0206 */
[----:B------:R-:W5:Y:S01]  /*0210*/  LDG.E R9, desc[UR4][R8.64] ;  /* 0x0000000408097981 */ /* 0x000f62000c1e1900 */
[----:B------:R-:W-:Y:S02]  /*0220*/  IMAD.WIDE R12, R13, 0x4, R4 ;  /* 0x000000040d0c7825 */ /* 0x000fe400078e0204 */
[----:B------:R-:W0:Y:S01]  /*0230*/  LDC.64 R4, c[0x0][0x380] ;  /* 0x0000e000ff047b82 */ /* 0x000e220000000a00 */
[----:B------:R-:W3:Y:S01]  /*0240*/  LDG.E R10, desc[UR4][R10.64] ;  /* 0x000000040a0a7981 */ /* 0x000ee2000c1e1900 */
[----:B------:R-:W-:-:S03]  /*0250*/  IMAD.WIDE R14, R15, 0x4, R6 ;  /* 0x000000040f0e7825 */ /* 0x000fc600078e0206 */
[----:B------:R-:W4:Y:S04]  /*0260*/  LDG.E R12, desc[UR4][R12.64] ;  /* 0x000000040c0c7981 */ /* 0x000f28000c1e1900 */
[----:B------:R-:W4:Y:S04]  /*0270*/  LDG.E R14, desc[UR4][R14.64] ;  /* 0x000000040e0e7981 */ /* 0x000f28000c1e1900 */
[----:B------:R-:W4:Y:S01]  /*0280*/  LDG.E R0, desc[UR4][R6.64] ;  /* 0x0000000406007981 */ /* 0x000f22000c1e1900 */
[----:B0-----:R-:W-:-:S04]  /*0290*/  IMAD.WIDE R4, R3, 0x4, R4 ;  /* 0x0000000403047825 */ /* 0x001fc800078e0204 */
[----:B--2---:R-:W-:-:S04]  /*02a0*/  FADD R16, R16, R17 ;  /* 0x0000001110107221 */ /* 0x004fc80000000000 */
[----:B-----5:R-:W-:-:S04]  /*02b0*/  FADD R9, R16, R9 ;  /* 0x0000000910097221 */ /* 0x020fc80000000000 */
[----:B---3--:R-:W-:-:S04]  /*02c0*/  FADD R9, R9, R10 ;  /* 0x0000000a09097221 */ /* 0x008fc80000000000 */
[----:B----4-:R-:W-:-:S04]  /*02d0*/  FADD R9, R9, R12 ;  /* 0x0000000c09097221 */ /* 0x010fc80000000000 */
[----:B------:R-:W-:Y:S01]  /*02e0*/  FADD R9, R9, R14 ;  /* 0x0000000e09097221 */ /* 0x000fe20000000000 */
[----:B------:R-:W-:-:S04]  /*02f0*/  FMUL R0, R0, UR6 ;  /* 0x0000000600007c20 */ /* 0x000fc80008400000 */
[----:B------:R-:W-:-:S05]  /*0300*/  FFMA R9, R9, UR7, -R0 ;  /* 0x0000000709097c23 */ /* 0x000fca0008000800 */
[----:B------:R-:W-:Y:S01]  /*0310*/  STG.E desc[UR4][R4.64], R9 ;  /* 0x0000000904007986 */ /* 0x000fe2000c101904 */
[----:B------:R-:W-:Y:S05]  /*0320*/  EXIT ;  /* 0x000000000000794d */ /* 0x000fea0003800000 */
.L_x_0:
[----:B------:R-:W-:-:S00]  /*0330*/  BRA `(.L_x_0) ;  /* 0xfffffffc00fc7947 */ /* 0x000fc0000383ffff */
[----:B------:R-:W-:-:S00]  /*0340*/  NOP ;  /* 0x0000000000007918 */ /* 0x000fc00000000000 */
        /* <DEDUP_REMOVED lines=11> */
.L_x_1:


//--------------------- .nv.shared.reserved.0     --------------------------
	.section	.nv.shared.reserved.0,"aw",@nobits
	.weak		__nv_reservedSMEM_offset_0_alias
	.size		__nv_reservedSMEM_offset_0_alias, 0, 64
	.other		__nv_reservedSMEM_offset_0_alias,@"STO_CUDA_RESERVED_SHARED STV_DEFAULT"
__nv_reservedSMEM_offset_0_alias:
	.zero		0
	.zero		64


//--------------------- .nv.constant0._Z17naive_kernel_cudaPfPKfiiiff --------------------------
	.section	.nv.constant0._Z17naive_kernel_cudaPfPKfiiiff,"a",@progbits
	.sectionflags	@""
	.align	4
.nv.constant0._Z17naive_kernel_cudaPfPKfiiiff:
	.zero		932


//--------------------- SYMBOLS --------------------------

	.type		.nv.reservedSmem.offset0,@object
	.size		.nv.reservedSmem.offset0,0x4
